//
// Generated by NVIDIA NVVM Compiler
//
// Compiler Build ID: CL-36424714
// Cuda compilation tools, release 13.0, V13.0.88
// Based on NVVM 20.0.0
//

.version 9.0
.target sm_100
.address_size 64

	// .globl	_Z8four_ifsPdS_ii

.visible .entry _Z8four_ifsPdS_ii(
	.param .u64 .ptr .align 1 _Z8four_ifsPdS_ii_param_0,
	.param .u64 .ptr .align 1 _Z8four_ifsPdS_ii_param_1,
	.param .u32 _Z8four_ifsPdS_ii_param_2,
	.param .u32 _Z8four_ifsPdS_ii_param_3
)
{
	.reg .pred 	%p<5>;
	.reg .b32 	%r<23>;
	.reg .b64 	%rd<12>;
	.reg .b64 	%fd<23>;

	ld.param.u64 	%rd1, [_Z8four_ifsPdS_ii_param_0];
	ld.param.u64 	%rd2, [_Z8four_ifsPdS_ii_param_1];
	ld.param.u32 	%r1, [_Z8four_ifsPdS_ii_param_2];
	cvta.to.global.u64 	%rd3, %rd2;
	cvta.to.global.u64 	%rd4, %rd1;
	mov.u32 	%r2, %ctaid.x;
	mov.u32 	%r3, %ntid.x;
	mov.u32 	%r4, %tid.x;
	mad.lo.s32 	%r5, %r2, %r3, %r4;
	mov.u32 	%r6, %ctaid.y;
	mov.u32 	%r7, %ntid.y;
	mov.u32 	%r8, %tid.y;
	mad.lo.s32 	%r9, %r6, %r7, %r8;
	mad.lo.s32 	%r10, %r1, %r5, %r9;
	add.s32 	%r11, %r10, %r1;
	add.s32 	%r13, %r11, 1;
	mul.wide.s32 	%rd5, %r10, 8;
	add.s64 	%rd6, %rd4, %rd5;
	ld.global.f64 	%fd1, [%rd6];
	ld.global.f64 	%fd2, [%rd6+8];
	add.f64 	%fd3, %fd1, %fd2;
	ld.global.f64 	%fd4, [%rd6+16];
	add.f64 	%fd5, %fd3, %fd4;
	mul.wide.s32 	%rd7, %r1, 8;
	add.s64 	%rd8, %rd6, %rd7;
	ld.global.f64 	%fd6, [%rd8];
	add.f64 	%fd7, %fd5, %fd6;
	ld.global.f64 	%fd8, [%rd8+8];
	add.f64 	%fd9, %fd7, %fd8;
	ld.global.f64 	%fd10, [%rd8+16];
	add.f64 	%fd11, %fd9, %fd10;
	add.s64 	%rd9, %rd8, %rd7;
	ld.global.f64 	%fd12, [%rd9];
	add.f64 	%fd13, %fd11, %fd12;
	ld.global.f64 	%fd14, [%rd9+8];
	add.f64 	%fd15, %fd13, %fd14;
	ld.global.f64 	%fd16, [%rd9+16];
	add.f64 	%fd17, %fd15, %fd16;
	div.rn.f64 	%fd18, %fd17, 0d4022000000000000;
	mul.wide.s32 	%rd10, %r11, 8;
	add.s64 	%rd11, %rd3, %rd10;
	shr.u32 	%r14, %r1, 31;
	add.s32 	%r15, %r1, %r14;
	shr.s32 	%r16, %r15, 1;
	add.s32 	%r17, %r16, -1;
	mul.lo.s32 	%r18, %r17, %r1;
	add.s32 	%r19, %r18, %r17;
	setp.eq.s32 	%p1, %r13, %r19;
	add.s32 	%r21, %r19, %r1;
	setp.eq.s32 	%p2, %r13, %r21;
	add.s32 	%r22, %r18, %r16;
	setp.eq.s32 	%p3, %r13, %r22;
	setp.eq.s32 	%p4, %r11, %r21;
	selp.f64 	%fd19, 0d408F400000000000, %fd18, %p1;
	selp.f64 	%fd20, 0d408F400000000000, %fd19, %p3;
	selp.f64 	%fd21, 0d408F400000000000, %fd20, %p2;
	selp.f64 	%fd22, 0d408F400000000000, %fd21, %p4;
	st.global.f64 	[%rd11+8], %fd22;
	ret;

}
	// .globl	_Z6no_ifsPdS_ii
.visible .entry _Z6no_ifsPdS_ii(
	.param .u64 .ptr .align 1 _Z6no_ifsPdS_ii_param_0,
	.param .u64 .ptr .align 1 _Z6no_ifsPdS_ii_param_1,
	.param .u32 _Z6no_ifsPdS_ii_param_2,
	.param .u32 _Z6no_ifsPdS_ii_param_3
)
{
	.reg .b32 	%r<19>;
	.reg .b64 	%rd<25>;
	.reg .b64 	%fd<19>;

	ld.param.u64 	%rd1, [_Z6no_ifsPdS_ii_param_0];
	ld.param.u64 	%rd2, [_Z6no_ifsPdS_ii_param_1];
	ld.param.u32 	%r1, [_Z6no_ifsPdS_ii_param_2];
	cvta.to.global.u64 	%rd3, %rd2;
	cvta.to.global.u64 	%rd4, %rd1;
	mov.u32 	%r2, %ctaid.x;
	mov.u32 	%r3, %ntid.x;
	mov.u32 	%r4, %tid.x;
	mad.lo.s32 	%r5, %r2, %r3, %r4;
	mov.u32 	%r6, %ctaid.y;
	mov.u32 	%r7, %ntid.y;
	mov.u32 	%r8, %tid.y;
	mad.lo.s32 	%r9, %r6, %r7, %r8;
	mad.lo.s32 	%r10, %r1, %r5, %r9;
	mul.wide.s32 	%rd5, %r10, 8;
	add.s64 	%rd6, %rd4, %rd5;
	ld.global.f64 	%fd1, [%rd6];
	ld.global.f64 	%fd2, [%rd6+8];
	add.f64 	%fd3, %fd1, %fd2;
	ld.global.f64 	%fd4, [%rd6+16];
	add.f64 	%fd5, %fd3, %fd4;
	add.s32 	%r11, %r10, %r1;
	mul.wide.s32 	%rd7, %r1, 8;
	add.s64 	%rd8, %rd6, %rd7;
	ld.global.f64 	%fd6, [%rd8];
	add.f64 	%fd7, %fd5, %fd6;
	ld.global.f64 	%fd8, [%rd8+8];
	add.f64 	%fd9, %fd7, %fd8;
	ld.global.f64 	%fd10, [%rd8+16];
	add.f64 	%fd11, %fd9, %fd10;
	add.s64 	%rd9, %rd8, %rd7;
	ld.global.f64 	%fd12, [%rd9];
	add.f64 	%fd13, %fd11, %fd12;
	ld.global.f64 	%fd14, [%rd9+8];
	add.f64 	%fd15, %fd13, %fd14;
	ld.global.f64 	%fd16, [%rd9+16];
	add.f64 	%fd17, %fd15, %fd16;
	div.rn.f64 	%fd18, %fd17, 0d4022000000000000;
	mul.wide.s32 	%rd10, %r11, 8;
	add.s64 	%rd11, %rd3, %rd10;
	st.global.f64 	[%rd11+8], %fd18;
	shr.u32 	%r12, %r1, 31;
	add.s32 	%r13, %r1, %r12;
	shr.s32 	%r14, %r13, 1;
	add.s32 	%r15, %r14, -1;
	mul.lo.s32 	%r16, %r15, %r1;
	cvt.s64.s32 	%rd12, %r16;
	cvt.s64.s32 	%rd13, %r14;
	add.s64 	%rd14, %rd12, %rd13;
	shl.b64 	%rd15, %rd14, 3;
	add.s64 	%rd16, %rd3, %rd15;
	mov.b64 	%rd17, 4652007308841189376;
	st.global.u64 	[%rd16+-8], %rd17;
	mul.lo.s32 	%r17, %r14, %r1;
	cvt.s64.s32 	%rd18, %r17;
	add.s64 	%rd19, %rd18, %rd13;
	shl.b64 	%rd20, %rd19, 3;
	add.s64 	%rd21, %rd3, %rd20;
	st.global.u64 	[%rd21+-8], %rd17;
	add.s32 	%r18, %r16, %r14;
	mul.wide.s32 	%rd22, %r18, 8;
	add.s64 	%rd23, %rd3, %rd22;
	st.global.u64 	[%rd23], %rd17;
	add.s64 	%rd24, %rd23, %rd7;
	st.global.u64 	[%rd24], %rd17;
	ret;

}
	// .globl	_Z11GPU_processPdS_ii
.visible .entry _Z11GPU_processPdS_ii(
	.param .u64 .ptr .align 1 _Z11GPU_processPdS_ii_param_0,
	.param .u64 .ptr .align 1 _Z11GPU_processPdS_ii_param_1,
	.param .u32 _Z11GPU_processPdS_ii_param_2,
	.param .u32 _Z11GPU_processPdS_ii_param_3
)
{
	.reg .pred 	%p<7>;
	.reg .b32 	%r<24>;
	.reg .b64 	%rd<18>;
	.reg .b64 	%fd<19>;

	ld.param.u64 	%rd2, [_Z11GPU_processPdS_ii_param_0];
	ld.param.u64 	%rd3, [_Z11GPU_processPdS_ii_param_1];
	ld.param.u32 	%r8, [_Z11GPU_processPdS_ii_param_2];
	cvta.to.global.u64 	%rd1, %rd3;
	mov.u32 	%r9, %ctaid.x;
	mov.u32 	%r10, %ntid.x;
	mov.u32 	%r11, %tid.x;
	mad.lo.s32 	%r1, %r9, %r10, %r11;
	mov.u32 	%r12, %ctaid.y;
	mov.u32 	%r13, %ntid.y;
	mov.u32 	%r14, %tid.y;
	mad.lo.s32 	%r2, %r12, %r13, %r14;
	mad.lo.s32 	%r3, %r8, %r1, %r8;
	add.s32 	%r15, %r2, %r3;
	add.s32 	%r4, %r15, 1;
	shr.u32 	%r16, %r8, 31;
	add.s32 	%r17, %r8, %r16;
	shr.s32 	%r5, %r17, 1;
	mul.lo.s32 	%r6, %r5, %r8;
	add.s32 	%r7, %r6, %r5;
	setp.eq.s32 	%p1, %r4, %r7;
	@%p1 bra 	$L__BB2_2;
	sub.s32 	%r18, %r6, %r8;
	add.s32 	%r19, %r18, %r5;
	add.s32 	%r20, %r19, -1;
	setp.ne.s32 	%p2, %r4, %r20;
	add.s32 	%r21, %r7, -1;
	setp.ne.s32 	%p3, %r4, %r21;
	and.pred  	%p4, %p2, %p3;
	setp.ne.s32 	%p5, %r4, %r19;
	and.pred  	%p6, %p4, %p5;
	@%p6 bra 	$L__BB2_3;
$L__BB2_2:
	cvt.s64.s32 	%rd12, %r3;
	cvt.u64.u32 	%rd13, %r2;
	add.s64 	%rd14, %rd12, %rd13;
	shl.b64 	%rd15, %rd14, 3;
	add.s64 	%rd16, %rd1, %rd15;
	mov.b64 	%rd17, 4652007308841189376;
	st.global.u64 	[%rd16+8], %rd17;
	bra.uni 	$L__BB2_4;
$L__BB2_3:
	mad.lo.s32 	%r22, %r8, %r1, %r2;
	cvta.to.global.u64 	%rd4, %rd2;
	mul.wide.s32 	%rd5, %r22, 8;
	add.s64 	%rd6, %rd4, %rd5;
	ld.global.f64 	%fd1, [%rd6];
	ld.global.f64 	%fd2, [%rd6+8];
	add.f64 	%fd3, %fd1, %fd2;
	ld.global.f64 	%fd4, [%rd6+16];
	add.f64 	%fd5, %fd3, %fd4;
	add.s32 	%r23, %r3, %r2;
	mul.wide.s32 	%rd7, %r8, 8;
	add.s64 	%rd8, %rd6, %rd7;
	ld.global.f64 	%fd6, [%rd8];
	add.f64 	%fd7, %fd5, %fd6;
	ld.global.f64 	%fd8, [%rd8+8];
	add.f64 	%fd9, %fd7, %fd8;
	ld.global.f64 	%fd10, [%rd8+16];
	add.f64 	%fd11, %fd9, %fd10;
	add.s64 	%rd9, %rd8, %rd7;
	ld.global.f64 	%fd12, [%rd9];
	add.f64 	%fd13, %fd11, %fd12;
	ld.global.f64 	%fd14, [%rd9+8];
	add.f64 	%fd15, %fd13, %fd14;
	ld.global.f64 	%fd16, [%rd9+16];
	add.f64 	%fd17, %fd15, %fd16;
	div.rn.f64 	%fd18, %fd17, 0d4022000000000000;
	mul.wide.s32 	%rd10, %r23, 8;
	add.s64 	%rd11, %rd1, %rd10;
	st.global.f64 	[%rd11+8], %fd18;
$L__BB2_4:
	ret;

}


// ===== COMPILED SASS (sm_100) =====

	.target	sm_100

	.elftype	@"ET_EXEC"


//--------------------- .note.nv.tkinfo           --------------------------
	.section	.note.nv.tkinfo,"",@"SHT_NOTE"
	.sectionflags	@"SHF_NOTE_NV_TKINFO"
	.tkinfo
        /*0018*/ 	.word	0x00000002
        /*0030*/ 	.string	""
        /*0030*/ 	.string	"ptxas"
        /*0030*/ 	.string	"Cuda compilation tools, release 13.0, V13.0.88"
        /*0030*/ 	.string	"Build cuda_13.0.r13.0/compiler.36424714_0"
        /*0030*/ 	.string	"-arch sm_100 -m 64 "



//--------------------- .note.nv.cuinfo           --------------------------
	.section	.note.nv.cuinfo,"",@"SHT_NOTE"
	.sectionflags	@"SHF_NOTE_NV_CUINFO"
        /*0018*/ 	.short	0x0002
        /*001a*/ 	.short	0x0064
        /*001c*/ 	.short	0x0082
	.zero		2


//--------------------- .nv.info                  --------------------------
	.section	.nv.info,"",@"SHT_CUDA_INFO"
	.align	4


	//----- nvinfo : EIATTR_REGCOUNT
	.align		4
        /*0000*/ 	.byte	0x04, 0x2f
        /*0002*/ 	.short	(.L_1 - .L_0)
	.align		4
.L_0:
        /*0004*/ 	.word	index@(_Z8four_ifsPdS_ii)
        /*0008*/ 	.word	0x0000001e


	//----- nvinfo : EIATTR_FRAME_SIZE
	.align		4
.L_1:
        /*000c*/ 	.byte	0x04, 0x11
        /*000e*/ 	.short	(.L_3 - .L_2)
	.align		4
.L_2:
        /*0010*/ 	.word	index@($__internal_2_$__cuda_sm20_div_rn_f64_full)
        /*0014*/ 	.word	0x00000000


	//----- nvinfo : EIATTR_FRAME_SIZE
	.align		4
.L_3:
        /*0018*/ 	.byte	0x04, 0x11
        /*001a*/ 	.short	(.L_5 - .L_4)
	.align		4
.L_4:
        /*001c*/ 	.word	index@(_Z8four_ifsPdS_ii)
        /*0020*/ 	.word	0x00000000


	//----- nvinfo : EIATTR_REGCOUNT
	.align		4
.L_5:
        /*0024*/ 	.byte	0x04, 0x2f
        /*0026*/ 	.short	(.L_7 - .L_6)
	.align		4
.L_6:
        /*0028*/ 	.word	index@(_Z6no_ifsPdS_ii)
        /*002c*/ 	.word	0x0000001e


	//----- nvinfo : EIATTR_FRAME_SIZE
	.align		4
.L_7:
        /*0030*/ 	.byte	0x04, 0x11
        /*0032*/ 	.short	(.L_9 - .L_8)
	.align		4
.L_8:
        /*0034*/ 	.word	index@($__internal_1_$__cuda_sm20_div_rn_f64_full)
        /*0038*/ 	.word	0x00000000


	//----- nvinfo : EIATTR_FRAME_SIZE
	.align		4
.L_9:
        /*003c*/ 	.byte	0x04, 0x11
        /*003e*/ 	.short	(.L_11 - .L_10)
	.align		4
.L_10:
        /*0040*/ 	.word	index@(_Z6no_ifsPdS_ii)
        /*0044*/ 	.word	0x00000000


	//----- nvinfo : EIATTR_REGCOUNT
	.align		4
.L_11:
        /*0048*/ 	.byte	0x04, 0x2f
        /*004a*/ 	.short	(.L_13 - .L_12)
	.align		4
.L_12:
        /*004c*/ 	.word	index@(_Z11GPU_processPdS_ii)
        /*0050*/ 	.word	0x0000001e


	//----- nvinfo : EIATTR_FRAME_SIZE
	.align		4
.L_13:
        /*0054*/ 	.byte	0x04, 0x11
        /*0056*/ 	.short	(.L_15 - .L_14)
	.align		4
.L_14:
        /*0058*/ 	.word	index@($__internal_0_$__cuda_sm20_div_rn_f64_full)
        /*005c*/ 	.word	0x00000000


	//----- nvinfo : EIATTR_FRAME_SIZE
	.align		4
.L_15:
        /*0060*/ 	.byte	0x04, 0x11
        /*0062*/ 	.short	(.L_17 - .L_16)
	.align		4
.L_16:
        /*0064*/ 	.word	index@(_Z11GPU_processPdS_ii)
        /*0068*/ 	.word	0x00000000


	//----- nvinfo : EIATTR_MIN_STACK_SIZE
	.align		4
.L_17:
        /*006c*/ 	.byte	0x04, 0x12
        /*006e*/ 	.short	(.L_19 - .L_18)
	.align		4
.L_18:
        /*0070*/ 	.word	index@(_Z11GPU_processPdS_ii)
        /*0074*/ 	.word	0x00000000


	//----- nvinfo : EIATTR_MIN_STACK_SIZE
	.align		4
.L_19:
        /*0078*/ 	.byte	0x04, 0x12
        /*007a*/ 	.short	(.L_21 - .L_20)
	.align		4
.L_20:
        /*007c*/ 	.word	index@(_Z6no_ifsPdS_ii)
        /*0080*/ 	.word	0x00000000


	//----- nvinfo : EIATTR_MIN_STACK_SIZE
	.align		4
.L_21:
        /*0084*/ 	.byte	0x04, 0x12
        /*0086*/ 	.short	(.L_23 - .L_22)
	.align		4
.L_22:
        /*0088*/ 	.word	index@(_Z8four_ifsPdS_ii)
        /*008c*/ 	.word	0x00000000
.L_23:


//--------------------- .nv.compat                --------------------------
	.section	.nv.compat,"",@"SHT_CUDA_COMPAT_INFO"
	.align	4
        /*0000*/ 	.byte	0x02, 0x09, 0x00, 0x00, 0x02, 0x02, 0x01, 0x00, 0x02, 0x05, 0x05, 0x00, 0x03, 0x07, 0x01, 0x01
        /*0010*/ 	.byte	0x02, 0x03, 0x00, 0x00, 0x02, 0x06, 0x01, 0x00, 0x04, 0x0b, 0x08, 0x00, 0x01, 0x00, 0x00, 0x00
        /*0020*/ 	.byte	0x00, 0x00, 0x00, 0x00


//--------------------- .nv.info._Z11GPU_processPdS_ii --------------------------
	.section	.nv.info._Z11GPU_processPdS_ii,"",@"SHT_CUDA_INFO"
	.sectionflags	@""
	.align	4


	//----- nvinfo : EIATTR_CUDA_API_VERSION
	.align		4
        /*0000*/ 	.byte	0x04, 0x37
        /*0002*/ 	.short	(.L_25 - .L_24)
.L_24:
        /*0004*/ 	.word	0x00000082


	//----- nvinfo : EIATTR_KPARAM_INFO
	.align		4
.L_25:
        /*0008*/ 	.byte	0x04, 0x17
        /*000a*/ 	.short	(.L_27 - .L_26)
.L_26:
        /*000c*/ 	.word	0x00000000
        /*0010*/ 	.short	0x0003
        /*0012*/ 	.short	0x0014
        /*0014*/ 	.byte	0x00, 0xf0, 0x11, 0x00


	//----- nvinfo : EIATTR_KPARAM_INFO
	.align		4
.L_27:
        /*0018*/ 	.byte	0x04, 0x17
        /*001a*/ 	.short	(.L_29 - .L_28)
.L_28:
        /*001c*/ 	.word	0x00000000
        /*0020*/ 	.short	0x0002
        /*0022*/ 	.short	0x0010
        /*0024*/ 	.byte	0x00, 0xf0, 0x11, 0x00


	//----- nvinfo : EIATTR_KPARAM_INFO
	.align		4
.L_29:
        /*0028*/ 	.byte	0x04, 0x17
        /*002a*/ 	.short	(.L_31 - .L_30)
.L_30:
        /*002c*/ 	.word	0x00000000
        /*0030*/ 	.short	0x0001
        /*0032*/ 	.short	0x0008
        /*0034*/ 	.byte	0x00, 0xf5, 0x21, 0x00


	//----- nvinfo : EIATTR_KPARAM_INFO
	.align		4
.L_31:
        /*0038*/ 	.byte	0x04, 0x17
        /*003a*/ 	.short	(.L_33 - .L_32)
.L_32:
        /*003c*/ 	.word	0x00000000
        /*0040*/ 	.short	0x0000
        /*0042*/ 	.short	0x0000
        /*0044*/ 	.byte	0x00, 0xf5, 0x21, 0x00


	//----- nvinfo : EIATTR_SPARSE_MMA_MASK
	.align		4
.L_33:
        /*0048*/ 	.byte	0x03, 0x50
        /*004a*/ 	.short	0x0000


	//----- nvinfo : EIATTR_MAXREG_COUNT
	.align		4
        /*004c*/ 	.byte	0x03, 0x1b
        /*004e*/ 	.short	0x00ff


	//----- nvinfo : EIATTR_MERCURY_ISA_VERSION
	.align		4
        /*0050*/ 	.byte	0x03, 0x5f
        /*0052*/ 	.short	0x0101


	//----- nvinfo : EIATTR_VRC_CTA_INIT_COUNT
	.align		4
        /*0054*/ 	.byte	0x02, 0x4a
	.zero		1
	.zero		1


	//----- nvinfo : EIATTR_EXIT_INSTR_OFFSETS
	.align		4
        /*0058*/ 	.byte	0x04, 0x1c
        /*005a*/ 	.short	(.L_35 - .L_34)


	//   ....[0]....
.L_34:
        /*005c*/ 	.word	0x00000240


	//   ....[1]....
        /*0060*/ 	.word	0x00000530


	//----- nvinfo : EIATTR_CRS_STACK_SIZE
	.align		4
.L_35:
        /*0064*/ 	.byte	0x04, 0x1e
        /*0066*/ 	.short	(.L_37 - .L_36)
.L_36:
        /*0068*/ 	.word	0x00000000


	//----- nvinfo : EIATTR_CBANK_PARAM_SIZE
	.align		4
.L_37:
        /*006c*/ 	.byte	0x03, 0x19
        /*006e*/ 	.short	0x0018


	//----- nvinfo : EIATTR_PARAM_CBANK
	.align		4
        /*0070*/ 	.byte	0x04, 0x0a
        /*0072*/ 	.short	(.L_39 - .L_38)
	.align		4
.L_38:
        /*0074*/ 	.word	index@(.nv.constant0._Z11GPU_processPdS_ii)
        /*0078*/ 	.short	0x0380
        /*007a*/ 	.short	0x0018


	//----- nvinfo : EIATTR_SW_WAR
	.align		4
.L_39:
        /*007c*/ 	.byte	0x04, 0x36
        /*007e*/ 	.short	(.L_41 - .L_40)
.L_40:
        /*0080*/ 	.word	0x00000008
.L_41:


//--------------------- .nv.info._Z6no_ifsPdS_ii  --------------------------
	.section	.nv.info._Z6no_ifsPdS_ii,"",@"SHT_CUDA_INFO"
	.sectionflags	@""
	.align	4


	//----- nvinfo : EIATTR_CUDA_API_VERSION
	.align		4
        /*0000*/ 	.byte	0x04, 0x37
        /*0002*/ 	.short	(.L_43 - .L_42)
.L_42:
        /*0004*/ 	.word	0x00000082


	//----- nvinfo : EIATTR_KPARAM_INFO
	.align		4
.L_43:
        /*0008*/ 	.byte	0x04, 0x17
        /*000a*/ 	.short	(.L_45 - .L_44)
.L_44:
        /*000c*/ 	.word	0x00000000
        /*0010*/ 	.short	0x0003
        /*0012*/ 	.short	0x0014
        /*0014*/ 	.byte	0x00, 0xf0, 0x11, 0x00


	//----- nvinfo : EIATTR_KPARAM_INFO
	.align		4
.L_45:
        /*0018*/ 	.byte	0x04, 0x17
        /*001a*/ 	.short	(.L_47 - .L_46)
.L_46:
        /*001c*/ 	.word	0x00000000
        /*0020*/ 	.short	0x0002
        /*0022*/ 	.short	0x0010
        /*0024*/ 	.byte	0x00, 0xf0, 0x11, 0x00


	//----- nvinfo : EIATTR_KPARAM_INFO
	.align		4
.L_47:
        /*0028*/ 	.byte	0x04, 0x17
        /*002a*/ 	.short	(.L_49 - .L_48)
.L_48:
        /*002c*/ 	.word	0x00000000
        /*0030*/ 	.short	0x0001
        /*0032*/ 	.short	0x0008
        /*0034*/ 	.byte	0x00, 0xf5, 0x21, 0x00


	//----- nvinfo : EIATTR_KPARAM_INFO
	.align		4
.L_49:
        /*0038*/ 	.byte	0x04, 0x17
        /*003a*/ 	.short	(.L_51 - .L_50)
.L_50:
        /*003c*/ 	.word	0x00000000
        /*0040*/ 	.short	0x0000
        /*0042*/ 	.short	0x0000
        /*0044*/ 	.byte	0x00, 0xf5, 0x21, 0x00


	//----- nvinfo : EIATTR_SPARSE_MMA_MASK
	.align		4
.L_51:
        /*0048*/ 	.byte	0x03, 0x50
        /*004a*/ 	.short	0x0000


	//----- nvinfo : EIATTR_MAXREG_COUNT
	.align		4
        /*004c*/ 	.byte	0x03, 0x1b
        /*004e*/ 	.short	0x00ff


	//----- nvinfo : EIATTR_MERCURY_ISA_VERSION
	.align		4
        /*0050*/ 	.byte	0x03, 0x5f
        /*0052*/ 	.short	0x0101


	//----- nvinfo : EIATTR_VRC_CTA_INIT_COUNT
	.align		4
        /*0054*/ 	.byte	0x02, 0x4a
	.zero		1
	.zero		1


	//----- nvinfo : EIATTR_EXIT_INSTR_OFFSETS
	.align		4
        /*0058*/ 	.byte	0x04, 0x1c
        /*005a*/ 	.short	(.L_53 - .L_52)


	//   ....[0]....
.L_52:
        /*005c*/ 	.word	0x00000520


	//----- nvinfo : EIATTR_CRS_STACK_SIZE
	.align		4
.L_53:
        /*0060*/ 	.byte	0x04, 0x1e
        /*0062*/ 	.short	(.L_55 - .L_54)
.L_54:
        /*0064*/ 	.word	0x00000000


	//----- nvinfo : EIATTR_CBANK_PARAM_SIZE
	.align		4
.L_55:
        /*0068*/ 	.byte	0x03, 0x19
        /*006a*/ 	.short	0x0018


	//----- nvinfo : EIATTR_PARAM_CBANK
	.align		4
        /*006c*/ 	.byte	0x04, 0x0a
        /*006e*/ 	.short	(.L_57 - .L_56)
	.align		4
.L_56:
        /*0070*/ 	.word	index@(.nv.constant0._Z6no_ifsPdS_ii)
        /*0074*/ 	.short	0x0380
        /*0076*/ 	.short	0x0018


	//----- nvinfo : EIATTR_SW_WAR
	.align		4
.L_57:
        /*0078*/ 	.byte	0x04, 0x36
        /*007a*/ 	.short	(.L_59 - .L_58)
.L_58:
        /*007c*/ 	.word	0x00000008
.L_59:


//--------------------- .nv.info._Z8four_ifsPdS_ii --------------------------
	.section	.nv.info._Z8four_ifsPdS_ii,"",@"SHT_CUDA_INFO"
	.sectionflags	@""
	.align	4


	//----- nvinfo : EIATTR_CUDA_API_VERSION
	.align		4
        /*0000*/ 	.byte	0x04, 0x37
        /*0002*/ 	.short	(.L_61 - .L_60)
.L_60:
        /*0004*/ 	.word	0x00000082


	//----- nvinfo : EIATTR_KPARAM_INFO
	.align		4
.L_61:
        /*0008*/ 	.byte	0x04, 0x17
        /*000a*/ 	.short	(.L_63 - .L_62)
.L_62:
        /*000c*/ 	.word	0x00000000
        /*0010*/ 	.short	0x0003
        /*0012*/ 	.short	0x0014
        /*0014*/ 	.byte	0x00, 0xf0, 0x11, 0x00


	//----- nvinfo : EIATTR_KPARAM_INFO
	.align		4
.L_63:
        /*0018*/ 	.byte	0x04, 0x17
        /*001a*/ 	.short	(.L_65 - .L_64)
.L_64:
        /*001c*/ 	.word	0x00000000
        /*0020*/ 	.short	0x0002
        /*0022*/ 	.short	0x0010
        /*0024*/ 	.byte	0x00, 0xf0, 0x11, 0x00


	//----- nvinfo : EIATTR_KPARAM_INFO
	.align		4
.L_65:
        /*0028*/ 	.byte	0x04, 0x17
        /*002a*/ 	.short	(.L_67 - .L_66)
.L_66:
        /*002c*/ 	.word	0x00000000
        /*0030*/ 	.short	0x0001
        /*0032*/ 	.short	0x0008
        /*0034*/ 	.byte	0x00, 0xf5, 0x21, 0x00


	//----- nvinfo : EIATTR_KPARAM_INFO
	.align		4
.L_67:
        /*0038*/ 	.byte	0x04, 0x17
        /*003a*/ 	.short	(.L_69 - .L_68)
.L_68:
        /*003c*/ 	.word	0x00000000
        /*0040*/ 	.short	0x0000
        /*0042*/ 	.short	0x0000
        /*0044*/ 	.byte	0x00, 0xf5, 0x21, 0x00


	//----- nvinfo : EIATTR_SPARSE_MMA_MASK
	.align		4
.L_69:
        /*0048*/ 	.byte	0x03, 0x50
        /*004a*/ 	.short	0x0000


	//----- nvinfo : EIATTR_MAXREG_COUNT
	.align		4
        /*004c*/ 	.byte	0x03, 0x1b
        /*004e*/ 	.short	0x00ff


	//----- nvinfo : EIATTR_MERCURY_ISA_VERSION
	.align		4
        /*0050*/ 	.byte	0x03, 0x5f
        /*0052*/ 	.short	0x0101


	//----- nvinfo : EIATTR_VRC_CTA_INIT_COUNT
	.align		4
        /*0054*/ 	.byte	0x02, 0x4a
	.zero		1
	.zero		1


	//----- nvinfo : EIATTR_EXIT_INSTR_OFFSETS
	.align		4
        /*0058*/ 	.byte	0x04, 0x1c
        /*005a*/ 	.short	(.L_71 - .L_70)


	//   ....[0]....
.L_70:
        /*005c*/ 	.word	0x000004d0


	//----- nvinfo : EIATTR_CRS_STACK_SIZE
	.align		4
.L_71:
        /*0060*/ 	.byte	0x04, 0x1e
        /*0062*/ 	.short	(.L_73 - .L_72)
.L_72:
        /*0064*/ 	.word	0x00000000


	//----- nvinfo : EIATTR_CBANK_PARAM_SIZE
	.align		4
.L_73:
        /*0068*/ 	.byte	0x03, 0x19
        /*006a*/ 	.short	0x0018


	//----- nvinfo : EIATTR_PARAM_CBANK
	.align		4
        /*006c*/ 	.byte	0x04, 0x0a
        /*006e*/ 	.short	(.L_75 - .L_74)
	.align		4
.L_74:
        /*0070*/ 	.word	index@(.nv.constant0._Z8four_ifsPdS_ii)
        /*0074*/ 	.short	0x0380
        /*0076*/ 	.short	0x0018


	//----- nvinfo : EIATTR_SW_WAR
	.align		4
.L_75:
        /*0078*/ 	.byte	0x04, 0x36
        /*007a*/ 	.short	(.L_77 - .L_76)
.L_76:
        /*007c*/ 	.word	0x00000008
.L_77:


//--------------------- .nv.callgraph             --------------------------
	.section	.nv.callgraph,"",@"SHT_CUDA_CALLGRAPH"
	.align	4
	.sectionentsize	8
	.align		4
        /*0000*/ 	.word	0x00000000
	.align		4
        /*0004*/ 	.word	0xffffffff
	.align		4
        /*0008*/ 	.word	0x00000000
	.align		4
        /*000c*/ 	.word	0xfffffffe
	.align		4
        /*0010*/ 	.word	0x00000000
	.align		4
        /*0014*/ 	.word	0xfffffffd
	.align		4
        /*0018*/ 	.word	0x00000000
	.align		4
        /*001c*/ 	.word	0xfffffffc


//--------------------- .text._Z11GPU_processPdS_ii --------------------------
	.section	.text._Z11GPU_processPdS_ii,"ax",@progbits
	.align	128
        .global         _Z11GPU_processPdS_ii
        .type           _Z11GPU_processPdS_ii,@function
        .size           _Z11GPU_processPdS_ii,(.L_x_24 - _Z11GPU_processPdS_ii)
        .other          _Z11GPU_processPdS_ii,@"STO_CUDA_ENTRY STV_DEFAULT"
_Z11GPU_processPdS_ii:
.text._Z11GPU_processPdS_ii:
[----:B------:R-:W-:Y:S01]  /*0000*/  LDC R1, c[0x0][0x37c] ;  /* 0x0000df00ff017b82 */ /* 0x000fe20000000800 */
[----:B------:R-:W0:Y:S07]  /*0010*/  S2R R2, SR_TID.X ;  /* 0x0000000000027919 */ /* 0x000e2e0000002100 */
[----:B------:R-:W1:Y:S01]  /*0020*/  LDC R4, c[0x0][0x390] ;  /* 0x0000e400ff047b82 */ /* 0x000e620000000800 */
[----:B------:R-:W-:Y:S01]  /*0030*/  BSSY.RECONVERGENT B0, `(.L_x_0) ;  /* 0x0000018000007945 */ /* 0x000fe20003800200 */
[----:B------:R-:W2:Y:S06]  /*0040*/  S2R R6, SR_TID.Y ;  /* 0x0000000000067919 */ /* 0x000eac0000002200 */
[----:B------:R-:W0:Y:S08]  /*0050*/  S2UR UR4, SR_CTAID.X ;  /* 0x00000000000479c3 */ /* 0x000e300000002500 */
[----:B------:R-:W0:Y:S08]  /*0060*/  LDC R3, c[0x0][0x360] ;  /* 0x0000d800ff037b82 */ /* 0x000e300000000800 */
[----:B------:R-:W2:Y:S01]  /*0070*/  S2UR UR5, SR_CTAID.Y ;  /* 0x00000000000579c3 */ /* 0x000ea20000002600 */
[----:B-1----:R-:W-:-:S04]  /*0080*/  LEA.HI R0, R4, R4, RZ, 0x1 ;  /* 0x0000000404007211 */ /* 0x002fc800078f08ff */
[----:B------:R-:W-:-:S03]  /*0090*/  SHF.R.S32.HI R7, RZ, 0x1, R0 ;  /* 0x00000001ff077819 */ /* 0x000fc60000011400 */
[----:B------:R-:W2:Y:S02]  /*00a0*/  LDC R5, c[0x0][0x364] ;  /* 0x0000d900ff057b82 */ /* 0x000ea40000000800 */
[----:B------:R-:W-:Y:S02]  /*00b0*/  IMAD R9, R7, R4, R7 ;  /* 0x0000000407097224 */ /* 0x000fe400078e0207 */
[----:B0-----:R-:W-:-:S04]  /*00c0*/  IMAD R3, R3, UR4, R2 ;  /* 0x0000000403037c24 */ /* 0x001fc8000f8e0202 */
[----:B------:R-:W-:Y:S02]  /*00d0*/  IMAD R0, R3, R4, R4 ;  /* 0x0000000403007224 */ /* 0x000fe400078e0204 */
[----:B--2---:R-:W-:Y:S01]  /*00e0*/  IMAD R5, R5, UR5, R6 ;  /* 0x0000000505057c24 */ /* 0x004fe2000f8e0206 */
[----:B------:R-:W0:Y:S04]  /*00f0*/  LDCU.64 UR4, c[0x0][0x358] ;  /* 0x00006b00ff0477ac */ /* 0x000e280008000a00 */
[----:B------:R-:W-:-:S04]  /*0100*/  IADD3 R2, PT, PT, R5, 0x1, R0 ;  /* 0x0000000105027810 */ /* 0x000fc80007ffe000 */
[----:B------:R-:W-:-:S13]  /*0110*/  ISETP.NE.AND P0, PT, R2, R9, PT ;  /* 0x000000090200720c */ /* 0x000fda0003f05270 */
[----:B0-----:R-:W-:Y:S05]  /*0120*/  @!P0 BRA `(.L_x_1) ;  /* 0x0000000000208947 */ /* 0x001fea0003800000 */
[----:B------:R-:W-:Y:S02]  /*0130*/  IMAD R6, R7, R4, -R4 ;  /* 0x0000000407067224 */ /* 0x000fe400078e0a04 */
[----:B------:R-:W-:Y:S02]  /*0140*/  VIADD R9, R9, 0xffffffff ;  /* 0xffffffff09097836 */ /* 0x000fe40000000000 */
[----:B------:R-:W-:-:S03]  /*0150*/  IMAD.IADD R7, R7, 0x1, R6 ;  /* 0x0000000107077824 */ /* 0x000fc600078e0206 */
[C---:B------:R-:W-:Y:S01]  /*0160*/  ISETP.NE.AND P0, PT, R2.reuse, R9, PT ;  /* 0x000000090200720c */ /* 0x040fe20003f05270 */
[----:B------:R-:W-:Y:S01]  /*0170*/  VIADD R9, R7, 0xffffffff ;  /* 0xffffffff07097836 */ /* 0x000fe20000000000 */
[----:B------:R-:W-:-:S04]  /*0180*/  ISETP.NE.AND P1, PT, R2, R7, PT ;  /* 0x000000070200720c */ /* 0x000fc80003f25270 */
[----:B------:R-:W-:-:S13]  /*0190*/  ISETP.NE.AND P0, PT, R2, R9, P0 ;  /* 0x000000090200720c */ /* 0x000fda0000705270 */
[----:B------:R-:W-:Y:S05]  /*01a0*/  @P0 BRA P1, `(.L_x_2) ;  /* 0x0000000000280947 */ /* 0x000fea0000800000 */
.L_x_1:
[----:B------:R-:W-:Y:S05]  /*01b0*/  BSYNC.RECONVERGENT B0 ;  /* 0x0000000000007941 */ /* 0x000fea0003800200 */
.L_x_0:
[----:B------:R-:W0:Y:S01]  /*01c0*/  LDCU.64 UR6, c[0x0][0x388] ;  /* 0x00007100ff0677ac */ /* 0x000e220008000a00 */
[----:B------:R-:W-:Y:S01]  /*01d0*/  IADD3 R5, P0, PT, R5, R0, RZ ;  /* 0x0000000005057210 */ /* 0x000fe20007f1e0ff */
[----:B------:R-:W-:-:S03]  /*01e0*/  IMAD.MOV.U32 R4, RZ, RZ, 0x0 ;  /* 0x00000000ff047424 */ /* 0x000fc600078e00ff */
[----:B------:R-:W-:Y:S02]  /*01f0*/  LEA.HI.X.SX32 R0, R0, RZ, 0x1, P0 ;  /* 0x000000ff00007211 */ /* 0x000fe400000f0eff */
[----:B0-----:R-:W-:-:S04]  /*0200*/  LEA R2, P0, R5, UR6, 0x3 ;  /* 0x0000000605027c11 */ /* 0x001fc8000f8018ff */
[----:B------:R-:W-:Y:S01]  /*0210*/  LEA.HI.X R3, R5, UR7, R0, 0x3, P0 ;  /* 0x0000000705037c11 */ /* 0x000fe200080f1c00 */
[----:B------:R-:W-:-:S05]  /*0220*/  IMAD.MOV.U32 R5, RZ, RZ, 0x408f4000 ;  /* 0x408f4000ff057424 */ /* 0x000fca00078e00ff */
[----:B------:R-:W-:Y:S01]  /*0230*/  STG.E.64 desc[UR4][R2.64+0x8], R4 ;  /* 0x0000080402007986 */ /* 0x000fe2000c101b04 */
[----:B------:R-:W-:Y:S05]  /*0240*/  EXIT ;  /* 0x000000000000794d */ /* 0x000fea0003800000 */
.L_x_2:
[----:B------:R-:W0:Y:S01]  /*0250*/  LDC.64 R22, c[0x0][0x380] ;  /* 0x0000e000ff167b82 */ /* 0x000e220000000a00 */
[----:B------:R-:W-:-:S04]  /*0260*/  IMAD R3, R3, R4, R5 ;  /* 0x0000000403037224 */ /* 0x000fc800078e0205 */
[----:B0-----:R-:W-:-:S05]  /*0270*/  IMAD.WIDE R22, R3, 0x8, R22 ;  /* 0x0000000803167825 */ /* 0x001fca00078e0216 */
[----:B------:R-:W2:Y:S04]  /*0280*/  LDG.E.64 R20, desc[UR4][R22.64] ;  /* 0x0000000416147981 */ /* 0x000ea8000c1e1b00 */
[----:B------:R-:W2:Y:S01]  /*0290*/  LDG.E.64 R18, desc[UR4][R22.64+0x8] ;  /* 0x0000080416127981 */ /* 0x000ea2000c1e1b00 */
[----:B------:R-:W-:-:S03]  /*02a0*/  IMAD.WIDE R24, R4, 0x8, R22 ;  /* 0x0000000804187825 */ /* 0x000fc600078e0216 */
[----:B------:R-:W3:Y:S04]  /*02b0*/  LDG.E.64 R2, desc[UR4][R22.64+0x10] ;  /* 0x0000100416027981 */ /* 0x000ee8000c1e1b00 */
[----:B------:R-:W4:Y:S04]  /*02c0*/  LDG.E.64 R16, desc[UR4][R24.64] ;  /* 0x0000000418107981 */ /* 0x000f28000c1e1b00 */
[----:B------:R-:W5:Y:S01]  /*02d0*/  LDG.E.64 R8, desc[UR4][R24.64+0x8] ;  /* 0x0000080418087981 */ /* 0x000f62000c1e1b00 */
[----:B------:R-:W-:-:S03]  /*02e0*/  IMAD.WIDE R26, R4, 0x8, R24 ;  /* 0x00000008041a7825 */ /* 0x000fc600078e0218 */
[----:B------:R-:W5:Y:S04]  /*02f0*/  LDG.E.64 R6, desc[UR4][R24.64+0x10] ;  /* 0x0000100418067981 */ /* 0x000f68000c1e1b00 */
[----:B------:R-:W5:Y:S04]  /*0300*/  LDG.E.64 R14, desc[UR4][R26.64] ;  /* 0x000000041a0e7981 */ /* 0x000f68000c1e1b00 */
[----:B------:R-:W5:Y:S04]  /*0310*/  LDG.E.64 R12, desc[UR4][R26.64+0x8] ;  /* 0x000008041a0c7981 */ /* 0x000f68000c1e1b00 */
[----:B------:R-:W5:Y:S01]  /*0320*/  LDG.E.64 R10, desc[UR4][R26.64+0x10] ;  /* 0x000010041a0a7981 */ /* 0x000f62000c1e1b00 */
[----:B------:R-:W-:Y:S01]  /*0330*/  BSSY.RECONVERGENT B1, `(.L_x_3) ;  /* 0x000001c000017945 */ /* 0x000fe20003800200 */
[----:B------:R-:W-:Y:S01]  /*0340*/  IMAD.IADD R0, R5, 0x1, R0 ;  /* 0x0000000105007824 */ /* 0x000fe200078e0200 */
[----:B--2---:R-:W-:Y:S01]  /*0350*/  DADD R20, R20, R18 ;  /* 0x0000000014147229 */ /* 0x004fe20000000012 */
[----:B------:R-:W0:Y:S01]  /*0360*/  MUFU.RCP64H R19, 9 ;  /* 0x4022000000137908 */ /* 0x000e220000001800 */
[----:B------:R-:W-:-:S06]  /*0370*/  IMAD.MOV.U32 R18, RZ, RZ, 0x1 ;  /* 0x00000001ff127424 */ /* 0x000fcc00078e00ff */
[----:B---3--:R-:W-:-:S08]  /*0380*/  DADD R2, R20, R2 ;  /* 0x0000000014027229 */ /* 0x008fd00000000002 */
[----:B----4-:R-:W-:Y:S01]  /*0390*/  DADD R16, R2, R16 ;  /* 0x0000000002107229 */ /* 0x010fe20000000010 */
[----:B------:R-:W-:Y:S02]  /*03a0*/  IMAD.MOV.U32 R2, RZ, RZ, 0x0 ;  /* 0x00000000ff027424 */ /* 0x000fe400078e00ff */
[----:B------:R-:W-:-:S05]  /*03b0*/  IMAD.MOV.U32 R3, RZ, RZ, 0x40220000 ;  /* 0x40220000ff037424 */ /* 0x000fca00078e00ff */
[----:B-----5:R-:W-:Y:S02]  /*03c0*/  DADD R8, R16, R8 ;  /* 0x0000000010087229 */ /* 0x020fe40000000008 */
[----:B0-----:R-:W-:-:S06]  /*03d0*/  DFMA R20, R18, -R2, 1 ;  /* 0x3ff000001214742b */ /* 0x001fcc0000000802 */
[----:B------:R-:W-:Y:S02]  /*03e0*/  DADD R6, R8, R6 ;  /* 0x0000000008067229 */ /* 0x000fe40000000006 */
[----:B------:R-:W-:-:S06]  /*03f0*/  DFMA R20, R20, R20, R20 ;  /* 0x000000141414722b */ /* 0x000fcc0000000014 */
[----:B------:R-:W-:Y:S02]  /*0400*/  DADD R6, R6, R14 ;  /* 0x0000000006067229 */ /* 0x000fe4000000000e */
[----:B------:R-:W-:-:S06]  /*0410*/  DFMA R20, R18, R20, R18 ;  /* 0x000000141214722b */ /* 0x000fcc0000000012 */
[----:B------:R-:W-:Y:S02]  /*0420*/  DADD R6, R6, R12 ;  /* 0x0000000006067229 */ /* 0x000fe4000000000c */
[----:B------:R-:W-:-:S06]  /*0430*/  DFMA R2, R20, -R2, 1 ;  /* 0x3ff000001402742b */ /* 0x000fcc0000000802 */
[----:B------:R-:W-:Y:S02]  /*0440*/  DADD R10, R6, R10 ;  /* 0x00000000060a7229 */ /* 0x000fe4000000000a */
[----:B------:R-:W-:-:S08]  /*0450*/  DFMA R2, R20, R2, R20 ;  /* 0x000000021402722b */ /* 0x000fd00000000014 */
[----:B------:R-:W-:Y:S01]  /*0460*/  DMUL R6, R10, R2 ;  /* 0x000000020a067228 */ /* 0x000fe20000000000 */
[----:B------:R-:W-:-:S07]  /*0470*/  FSETP.GEU.AND P1, PT, |R11|, 6.5827683646048100446e-37, PT ;  /* 0x036000000b00780b */ /* 0x000fce0003f2e200 */
[----:B------:R-:W-:-:S08]  /*0480*/  DFMA R8, R6, -9, R10 ;  /* 0xc02200000608782b */ /* 0x000fd0000000000a */
[----:B------:R-:W-:-:S10]  /*0490*/  DFMA R2, R2, R8, R6 ;  /* 0x000000080202722b */ /* 0x000fd40000000006 */
[----:B------:R-:W-:-:S05]  /*04a0*/  FFMA R4, RZ, 2.53125, R3 ;  /* 0x40220000ff047823 */ /* 0x000fca0000000003 */
[----:B------:R-:W-:-:S13]  /*04b0*/  FSETP.GT.AND P0, PT, |R4|, 1.469367938527859385e-39, PT ;  /* 0x001000000400780b */ /* 0x000fda0003f04200 */
[----:B------:R-:W-:Y:S05]  /*04c0*/  @P0 BRA P1, `(.L_x_4) ;  /* 0x0000000000080947 */ /* 0x000fea0000800000 */
[----:B------:R-:W-:-:S07]  /*04d0*/  MOV R6, 0x4f0 ;  /* 0x000004f000067802 */ /* 0x000fce0000000f00 */
[----:B------:R-:W-:Y:S05]  /*04e0*/  CALL.REL.NOINC `($__internal_0_$__cuda_sm20_div_rn_f64_full) ;  /* 0x0000000000147944 */ /* 0x000fea0003c00000 */
.L_x_4:
[----:B------:R-:W-:Y:S05]  /*04f0*/  BSYNC.RECONVERGENT B1 ;  /* 0x0000000000017941 */ /* 0x000fea0003800200 */
.L_x_3:
[----:B------:R-:W0:Y:S02]  /*0500*/  LDC.64 R4, c[0x0][0x388] ;  /* 0x0000e200ff047b82 */ /* 0x000e240000000a00 */
[----:B0-----:R-:W-:-:S05]  /*0510*/  IMAD.WIDE R4, R0, 0x8, R4 ;  /* 0x0000000800047825 */ /* 0x001fca00078e0204 */
[----:B------:R-:W-:Y:S01]  /*0520*/  STG.E.64 desc[UR4][R4.64+0x8], R2 ;  /* 0x0000080204007986 */ /* 0x000fe2000c101b04 */
[----:B------:R-:W-:Y:S05]  /*0530*/  EXIT ;  /* 0x000000000000794d */ /* 0x000fea0003800000 */
        .weak           $__internal_0_$__cuda_sm20_div_rn_f64_full
        .type           $__internal_0_$__cuda_sm20_div_rn_f64_full,@function
        .size           $__internal_0_$__cuda_sm20_div_rn_f64_full,(.L_x_24 - $__internal_0_$__cuda_sm20_div_rn_f64_full)
$__internal_0_$__cuda_sm20_div_rn_f64_full:
[----:B------:R-:W-:Y:S01]  /*0540*/  IMAD.MOV.U32 R3, RZ, RZ, 0x3ff20000 ;  /* 0x3ff20000ff037424 */ /* 0x000fe200078e00ff */
[----:B------:R-:W-:Y:S01]  /*0550*/  MOV R2, 0x0 ;  /* 0x0000000000027802 */ /* 0x000fe20000000f00 */
[----:B------:R-:W-:Y:S01]  /*0560*/  IMAD.MOV.U32 R8, RZ, RZ, 0x1 ;  /* 0x00000001ff087424 */ /* 0x000fe200078e00ff */
[----:B------:R-:W-:Y:S01]  /*0570*/  BSSY.RECONVERGENT B2, `(.L_x_5) ;  /* 0x000004a000027945 */ /* 0x000fe20003800200 */
[----:B------:R-:W0:Y:S01]  /*0580*/  MUFU.RCP64H R9, R3 ;  /* 0x0000000300097308 */ /* 0x000e220000001800 */
[----:B------:R-:W-:Y:S02]  /*0590*/  IMAD.MOV.U32 R5, RZ, RZ, R11 ;  /* 0x000000ffff057224 */ /* 0x000fe400078e000b */
[----:B------:R-:W-:Y:S02]  /*05a0*/  IMAD.MOV.U32 R4, RZ, RZ, R10 ;  /* 0x000000ffff047224 */ /* 0x000fe400078e000a */
[----:B------:R-:W-:Y:S01]  /*05b0*/  IMAD.MOV.U32 R10, RZ, RZ, 0x1ca00000 ;  /* 0x1ca00000ff0a7424 */ /* 0x000fe200078e00ff */
[C---:B------:R-:W-:Y:S01]  /*05c0*/  FSETP.GEU.AND P1, PT, |R5|.reuse, 1.469367938527859385e-39, PT ;  /* 0x001000000500780b */ /* 0x040fe20003f2e200 */
[----:B------:R-:W-:Y:S01]  /*05d0*/  IMAD.MOV.U32 R19, RZ, RZ, 0x40200000 ;  /* 0x40200000ff137424 */ /* 0x000fe200078e00ff */
[----:B------:R-:W-:-:S03]  /*05e0*/  LOP3.LUT R7, R5, 0x7ff00000, RZ, 0xc0, !PT ;  /* 0x7ff0000005077812 */ /* 0x000fc600078ec0ff */
[----:B------:R-:W-:Y:S01]  /*05f0*/  VIADD R20, R19, 0xffffffff ;  /* 0xffffffff13147836 */ /* 0x000fe20000000000 */
[----:B------:R-:W-:Y:S02]  /*0600*/  ISETP.GE.U32.AND P0, PT, R7, 0x40200000, PT ;  /* 0x402000000700780c */ /* 0x000fe40003f06070 */
[----:B------:R-:W-:Y:S01]  /*0610*/  MOV R18, R7 ;  /* 0x0000000700127202 */ /* 0x000fe20000000f00 */
[----:B0-----:R-:W-:-:S08]  /*0620*/  DFMA R12, R8, -R2, 1 ;  /* 0x3ff00000080c742b */ /* 0x001fd00000000802 */
[----:B------:R-:W-:-:S08]  /*0630*/  DFMA R12, R12, R12, R12 ;  /* 0x0000000c0c0c722b */ /* 0x000fd0000000000c */
[----:B------:R-:W-:Y:S01]  /*0640*/  DFMA R14, R8, R12, R8 ;  /* 0x0000000c080e722b */ /* 0x000fe20000000008 */
[----:B------:R-:W-:Y:S01]  /*0650*/  SEL R13, R10, 0x63400000, !P0 ;  /* 0x634000000a0d7807 */ /* 0x000fe20004000000 */
[----:B------:R-:W-:-:S03]  /*0660*/  IMAD.MOV.U32 R8, RZ, RZ, R4 ;  /* 0x000000ffff087224 */ /* 0x000fc600078e0004 */
[C-C-:B------:R-:W-:Y:S02]  /*0670*/  @!P1 LOP3.LUT R10, R13.reuse, 0x80000000, R5.reuse, 0xf8, !PT ;  /* 0x800000000d0a9812 */ /* 0x140fe400078ef805 */
[----:B------:R-:W-:Y:S01]  /*0680*/  LOP3.LUT R9, R13, 0x800fffff, R5, 0xf8, !PT ;  /* 0x800fffff0d097812 */ /* 0x000fe200078ef805 */
[----:B------:R-:W-:Y:S01]  /*0690*/  DFMA R16, R14, -R2, 1 ;  /* 0x3ff000000e10742b */ /* 0x000fe20000000802 */
[----:B------:R-:W-:Y:S01]  /*06a0*/  @!P1 LOP3.LUT R11, R10, 0x100000, RZ, 0xfc, !PT ;  /* 0x001000000a0b9812 */ /* 0x000fe200078efcff */
[----:B------:R-:W-:-:S06]  /*06b0*/  @!P1 IMAD.MOV.U32 R10, RZ, RZ, RZ ;  /* 0x000000ffff0a9224 */ /* 0x000fcc00078e00ff */
[----:B------:R-:W-:Y:S02]  /*06c0*/  @!P1 DFMA R8, R8, 2, -R10 ;  /* 0x400000000808982b */ /* 0x000fe4000000080a */
[----:B------:R-:W-:-:S08]  /*06d0*/  DFMA R16, R14, R16, R14 ;  /* 0x000000100e10722b */ /* 0x000fd0000000000e */
[----:B------:R-:W-:Y:S01]  /*06e0*/  @!P1 LOP3.LUT R18, R9, 0x7ff00000, RZ, 0xc0, !PT ;  /* 0x7ff0000009129812 */ /* 0x000fe200078ec0ff */
[----:B------:R-:W-:-:S04]  /*06f0*/  DMUL R10, R16, R8 ;  /* 0x00000008100a7228 */ /* 0x000fc80000000000 */
[----:B------:R-:W-:-:S04]  /*0700*/  VIADD R12, R18, 0xffffffff ;  /* 0xffffffff120c7836 */ /* 0x000fc80000000000 */
[----:B------:R-:W-:Y:S01]  /*0710*/  DFMA R14, R10, -R2, R8 ;  /* 0x800000020a0e722b */ /* 0x000fe20000000008 */
[----:B------:R-:W-:-:S04]  /*0720*/  ISETP.GT.U32.AND P0, PT, R12, 0x7feffffe, PT ;  /* 0x7feffffe0c00780c */ /* 0x000fc80003f04070 */
[----:B------:R-:W-:-:S03]  /*0730*/  ISETP.GT.U32.OR P0, PT, R20, 0x7feffffe, P0 ;  /* 0x7feffffe1400780c */ /* 0x000fc60000704470 */
[----:B------:R-:W-:-:S10]  /*0740*/  DFMA R10, R16, R14, R10 ;  /* 0x0000000e100a722b */ /* 0x000fd4000000000a */
[----:B------:R-:W-:Y:S05]  /*0750*/  @P0 BRA `(.L_x_6) ;  /* 0x0000000000680947 */ /* 0x000fea0003800000 */
[----:B------:R-:W-:-:S05]  /*0760*/  IMAD.MOV.U32 R4, RZ, RZ, 0x40200000 ;  /* 0x40200000ff047424 */ /* 0x000fca00078e00ff */
[----:B------:R-:W-:-:S04]  /*0770*/  VIADDMNMX R7, R7, -R4, 0xb9600000, !PT ;  /* 0xb960000007077446 */ /* 0x000fc80007800904 */
[----:B------:R-:W-:-:S05]  /*0780*/  VIMNMX R4, PT, PT, R7, 0x46a00000, PT ;  /* 0x46a0000007047848 */ /* 0x000fca0003fe0100 */
[----:B------:R-:W-:Y:S01]  /*0790*/  IMAD.IADD R7, R4, 0x1, -R13 ;  /* 0x0000000104077824 */ /* 0x000fe200078e0a0d */
[----:B------:R-:W-:-:S03]  /*07a0*/  MOV R4, RZ ;  /* 0x000000ff00047202 */ /* 0x000fc60000000f00 */
[----:B------:R-:W-:-:S06]  /*07b0*/  VIADD R5, R7, 0x7fe00000 ;  /* 0x7fe0000007057836 */ /* 0x000fcc0000000000 */
[----:B------:R-:W-:-:S10]  /*07c0*/  DMUL R12, R10, R4 ;  /* 0x000000040a0c7228 */ /* 0x000fd40000000000 */
[----:B------:R-:W-:-:S13]  /*07d0*/  FSETP.GTU.AND P0, PT, |R13|, 1.469367938527859385e-39, PT ;  /* 0x001000000d00780b */ /* 0x000fda0003f0c200 */
[----:B------:R-:W-:Y:S05]  /*07e0*/  @P0 BRA `(.L_x_7) ;  /* 0x0000000000880947 */ /* 0x000fea0003800000 */
[----:B------:R-:W-:Y:S01]  /*07f0*/  DFMA R2, R10, -R2, R8 ;  /* 0x800000020a02722b */ /* 0x000fe20000000008 */
[----:B------:R-:W-:-:S09]  /*0800*/  IMAD.MOV.U32 R4, RZ, RZ, RZ ;  /* 0x000000ffff047224 */ /* 0x000fd200078e00ff */
[C---:B------:R-:W-:Y:S02]  /*0810*/  FSETP.NEU.AND P0, PT, R3.reuse, RZ, PT ;  /* 0x000000ff0300720b */ /* 0x040fe40003f0d000 */
[----:B------:R-:W-:-:S04]  /*0820*/  LOP3.LUT R2, R3, 0x40220000, RZ, 0x3c, !PT ;  /* 0x4022000003027812 */ /* 0x000fc800078e3cff */
[----:B------:R-:W-:-:S04]  /*0830*/  LOP3.LUT R9, R2, 0x80000000, RZ, 0xc0, !PT ;  /* 0x8000000002097812 */ /* 0x000fc800078ec0ff */
[----:B------:R-:W-:-:S03]  /*0840*/  LOP3.LUT R5, R9, R5, RZ, 0xfc, !PT ;  /* 0x0000000509057212 */ /* 0x000fc600078efcff */
[----:B------:R-:W-:Y:S05]  /*0850*/  @!P0 BRA `(.L_x_7) ;  /* 0x00000000006c8947 */ /* 0x000fea0003800000 */
[----:B------:R-:W-:Y:S01]  /*0860*/  IMAD.MOV R3, RZ, RZ, -R7 ;  /* 0x000000ffff037224 */ /* 0x000fe200078e0a07 */
[----:B------:R-:W-:Y:S01]  /*0870*/  DMUL.RP R4, R10, R4 ;  /* 0x000000040a047228 */ /* 0x000fe20000008000 */
[----:B------:R-:W-:Y:S01]  /*0880*/  IMAD.MOV.U32 R2, RZ, RZ, RZ ;  /* 0x000000ffff027224 */ /* 0x000fe200078e00ff */
[----:B------:R-:W-:-:S05]  /*0890*/  IADD3 R7, PT, PT, -R7, -0x43300000, RZ ;  /* 0xbcd0000007077810 */ /* 0x000fca0007ffe1ff */
[----:B------:R-:W-:-:S03]  /*08a0*/  DFMA R2, R12, -R2, R10 ;  /* 0x800000020c02722b */ /* 0x000fc6000000000a */
[----:B------:R-:W-:-:S07]  /*08b0*/  LOP3.LUT R9, R5, R9, RZ, 0x3c, !PT ;  /* 0x0000000905097212 */ /* 0x000fce00078e3cff */
[----:B------:R-:W-:-:S04]  /*08c0*/  FSETP.NEU.AND P0, PT, |R3|, R7, PT ;  /* 0x000000070300720b */ /* 0x000fc80003f0d200 */
[----:B------:R-:W-:Y:S02]  /*08d0*/  FSEL R12, R4, R12, !P0 ;  /* 0x0000000c040c7208 */ /* 0x000fe40004000000 */
[----:B------:R-:W-:Y:S01]  /*08e0*/  FSEL R13, R9, R13, !P0 ;  /* 0x0000000d090d7208 */ /* 0x000fe20004000000 */
[----:B------:R-:W-:Y:S06]  /*08f0*/  BRA `(.L_x_7) ;  /* 0x0000000000447947 */ /* 0x000fec0003800000 */
.L_x_6:
[----:B------:R-:W-:-:S14]  /*0900*/  DSETP.NAN.AND P0, PT, R4, R4, PT ;  /* 0x000000040400722a */ /* 0x000fdc0003f08000 */
[----:B------:R-:W-:Y:S05]  /*0910*/  @P0 BRA `(.L_x_8) ;  /* 0x0000000000340947 */ /* 0x000fea0003800000 */
[----:B------:R-:W-:Y:S01]  /*0920*/  ISETP.NE.AND P0, PT, R18, R19, PT ;  /* 0x000000131200720c */ /* 0x000fe20003f05270 */
[----:B------:R-:W-:Y:S02]  /*0930*/  IMAD.MOV.U32 R12, RZ, RZ, 0x0 ;  /* 0x00000000ff0c7424 */ /* 0x000fe400078e00ff */
[----:B------:R-:W-:-:S10]  /*0940*/  IMAD.MOV.U32 R13, RZ, RZ, -0x80000 ;  /* 0xfff80000ff0d7424 */ /* 0x000fd400078e00ff */
[----:B------:R-:W-:Y:S05]  /*0950*/  @!P0 BRA `(.L_x_7) ;  /* 0x00000000002c8947 */ /* 0x000fea0003800000 */
[----:B------:R-:W-:Y:S02]  /*0960*/  ISETP.NE.AND P0, PT, R18, 0x7ff00000, PT ;  /* 0x7ff000001200780c */ /* 0x000fe40003f05270 */
[----:B------:R-:W-:Y:S02]  /*0970*/  LOP3.LUT R4, R5, 0x40220000, RZ, 0x3c, !PT ;  /* 0x4022000005047812 */ /* 0x000fe400078e3cff */
[----:B------:R-:W-:Y:S02]  /*0980*/  ISETP.EQ.OR P0, PT, R19, RZ, !P0 ;  /* 0x000000ff1300720c */ /* 0x000fe40004702670 */
[----:B------:R-:W-:-:S11]  /*0990*/  LOP3.LUT R13, R4, 0x80000000, RZ, 0xc0, !PT ;  /* 0x80000000040d7812 */ /* 0x000fd600078ec0ff */
[----:B------:R-:W-:Y:S01]  /*09a0*/  @P0 LOP3.LUT R2, R13, 0x7ff00000, RZ, 0xfc, !PT ;  /* 0x7ff000000d020812 */ /* 0x000fe200078efcff */
[----:B------:R-:W-:Y:S01]  /*09b0*/  @!P0 IMAD.MOV.U32 R12, RZ, RZ, RZ ;  /* 0x000000ffff0c8224 */ /* 0x000fe200078e00ff */
[----:B------:R-:W-:-:S03]  /*09c0*/  @P0 MOV R12, RZ ;  /* 0x000000ff000c0202 */ /* 0x000fc60000000f00 */
[----:B------:R-:W-:Y:S01]  /*09d0*/  @P0 IMAD.MOV.U32 R13, RZ, RZ, R2 ;  /* 0x000000ffff0d0224 */ /* 0x000fe200078e0002 */
[----:B------:R-:W-:Y:S06]  /*09e0*/  BRA `(.L_x_7) ;  /* 0x0000000000087947 */ /* 0x000fec0003800000 */
.L_x_8:
[----:B------:R-:W-:Y:S01]  /*09f0*/  LOP3.LUT R13, R5, 0x80000, RZ, 0xfc, !PT ;  /* 0x00080000050d7812 */ /* 0x000fe200078efcff */
[----:B------:R-:W-:-:S07]  /*0a00*/  IMAD.MOV.U32 R12, RZ, RZ, R4 ;  /* 0x000000ffff0c7224 */ /* 0x000fce00078e0004 */
.L_x_7:
[----:B------:R-:W-:Y:S05]  /*0a10*/  BSYNC.RECONVERGENT B2 ;  /* 0x0000000000027941 */ /* 0x000fea0003800200 */
.L_x_5:
[----:B------:R-:W-:Y:S02]  /*0a20*/  IMAD.MOV.U32 R7, RZ, RZ, 0x0 ;  /* 0x00000000ff077424 */ /* 0x000fe400078e00ff */
[----:B------:R-:W-:Y:S02]  /*0a30*/  IMAD.MOV.U32 R2, RZ, RZ, R12 ;  /* 0x000000ffff027224 */ /* 0x000fe400078e000c */
[----:B------:R-:W-:Y:S01]  /*0a40*/  IMAD.MOV.U32 R3, RZ, RZ, R13 ;  /* 0x000000ffff037224 */ /* 0x000fe200078e000d */
[----:B------:R-:W-:Y:S06]  /*0a50*/  RET.REL.NODEC R6 `(_Z11GPU_processPdS_ii) ;  /* 0xfffffff406687950 */ /* 0x000fec0003c3ffff */
.L_x_9:
[----:B------:R-:W-:-:S00]  /*0a60*/  BRA `(.L_x_9) ;  /* 0xfffffffc00fc7947 */ /* 0x000fc0000383ffff */
[----:B------:R-:W-:-:S00]  /*0a70*/  NOP ;  /* 0x0000000000007918 */ /* 0x000fc00000000000 */
        /* <DEDUP_REMOVED lines=8> */
.L_x_24:


//--------------------- .text._Z6no_ifsPdS_ii     --------------------------
	.section	.text._Z6no_ifsPdS_ii,"ax",@progbits
	.align	128
        .global         _Z6no_ifsPdS_ii
        .type           _Z6no_ifsPdS_ii,@function
        .size           _Z6no_ifsPdS_ii,(.L_x_25 - _Z6no_ifsPdS_ii)
        .other          _Z6no_ifsPdS_ii,@"STO_CUDA_ENTRY STV_DEFAULT"
_Z6no_ifsPdS_ii:
.text._Z6no_ifsPdS_ii:
[----:B------:R-:W-:Y:S01]  /*0000*/  LDC R1, c[0x0][0x37c] ;  /* 0x0000df00ff017b82 */ /* 0x000fe20000000800 */
[----:B------:R-:W0:Y:S07]  /*0010*/  S2R R2, SR_TID.X ;  /* 0x0000000000027919 */ /* 0x000e2e0000002100 */
[----:B------:R-:W0:Y:S01]  /*0020*/  S2UR UR6, SR_CTAID.X ;  /* 0x00000000000679c3 */ /* 0x000e220000002500 */
[----:B------:R-:W1:Y:S01]  /*0030*/  LDCU.64 UR4, c[0x0][0x358] ;  /* 0x00006b00ff0477ac */ /* 0x000e620008000a00 */
[----:B------:R-:W2:Y:S06]  /*0040*/  S2R R4, SR_TID.Y ;  /* 0x0000000000047919 */ /* 0x000eac0000002200 */
[----:B------:R-:W0:Y:S08]  /*0050*/  LDC R5, c[0x0][0x360] ;  /* 0x0000d800ff057b82 */ /* 0x000e300000000800 */
[----:B------:R-:W2:Y:S08]  /*0060*/  S2UR UR7, SR_CTAID.Y ;  /* 0x00000000000779c3 */ /* 0x000eb00000002600 */
[----:B------:R-:W2:Y:S08]  /*0070*/  LDC R3, c[0x0][0x364] ;  /* 0x0000d900ff037b82 */ /* 0x000eb00000000800 */
[----:B------:R-:W3:Y:S01]  /*0080*/  LDC R0, c[0x0][0x390] ;  /* 0x0000e400ff007b82 */ /* 0x000ee20000000800 */
[----:B0-----:R-:W-:-:S07]  /*0090*/  IMAD R5, R5, UR6, R2 ;  /* 0x0000000605057c24 */ /* 0x001fce000f8e0202 */
[----:B------:R-:W0:Y:S01]  /*00a0*/  LDC.64 R20, c[0x0][0x380] ;  /* 0x0000e000ff147b82 */ /* 0x000e220000000a00 */
[----:B--2---:R-:W-:-:S04]  /*00b0*/  IMAD R2, R3, UR7, R4 ;  /* 0x0000000703027c24 */ /* 0x004fc8000f8e0204 */
[----:B---3--:R-:W-:-:S04]  /*00c0*/  IMAD R5, R5, R0, R2 ;  /* 0x0000000005057224 */ /* 0x008fc800078e0202 */
[----:B0-----:R-:W-:-:S05]  /*00d0*/  IMAD.WIDE R20, R5, 0x8, R20 ;  /* 0x0000000805147825 */ /* 0x001fca00078e0214 */
[----:B-1----:R-:W2:Y:S04]  /*00e0*/  LDG.E.64 R18, desc[UR4][R20.64] ;  /* 0x0000000414127981 */ /* 0x002ea8000c1e1b00 */
        /* <DEDUP_REMOVED lines=37> */
[----:B------:R-:W-:Y:S05]  /*0340*/  CALL.REL.NOINC `($__internal_1_$__cuda_sm20_div_rn_f64_full) ;  /* 0x0000000000787944 */ /* 0x000fea0003c00000 */
.L_x_11:
[----:B------:R-:W-:Y:S05]  /*0350*/  BSYNC.RECONVERGENT B0 ;  /* 0x0000000000007941 */ /* 0x000fea0003800200 */
.L_x_10:
[----:B------:R-:W0:Y:S08]  /*0360*/  LDC R17, c[0x0][0x390] ;  /* 0x0000e400ff117b82 */ /* 0x000e300000000800 */
[----:B------:R-:W1:Y:S08]  /*0370*/  LDC.64 R4, c[0x0][0x388] ;  /* 0x0000e200ff047b82 */ /* 0x000e700000000a00 */
[----:B------:R-:W2:Y:S01]  /*0380*/  LDC.64 R6, c[0x0][0x388] ;  /* 0x0000e200ff067b82 */ /* 0x000ea20000000a00 */
[----:B0-----:R-:W-:-:S04]  /*0390*/  LEA.HI R8, R17, R17, RZ, 0x1 ;  /* 0x0000001111087211 */ /* 0x001fc800078f08ff */
[----:B------:R-:W-:-:S04]  /*03a0*/  SHF.R.S32.HI R8, RZ, 0x1, R8 ;  /* 0x00000001ff087819 */ /* 0x000fc80000011408 */
[----:B------:R-:W-:Y:S01]  /*03b0*/  SHF.R.S32.HI R10, RZ, 0x1f, R8 ;  /* 0x0000001fff0a7819 */ /* 0x000fe20000011408 */
[C---:B------:R-:W-:Y:S02]  /*03c0*/  VIADD R9, R8.reuse, 0xffffffff ;  /* 0xffffffff08097836 */ /* 0x040fe40000000000 */
[-C--:B------:R-:W-:Y:S02]  /*03d0*/  IMAD R11, R8, R17.reuse, RZ ;  /* 0x00000011080b7224 */ /* 0x080fe400078e02ff */
[----:B------:R-:W-:-:S03]  /*03e0*/  IMAD R9, R9, R17, RZ ;  /* 0x0000001109097224 */ /* 0x000fc600078e02ff */
[C---:B------:R-:W-:Y:S01]  /*03f0*/  IADD3 R12, P1, PT, R8.reuse, R11, RZ ;  /* 0x0000000b080c7210 */ /* 0x040fe20007f3e0ff */
[C---:B------:R-:W-:Y:S01]  /*0400*/  IMAD.IADD R13, R8.reuse, 0x1, R9 ;  /* 0x00000001080d7824 */ /* 0x040fe200078e0209 */
[----:B------:R-:W-:Y:S02]  /*0410*/  IADD3 R15, P0, PT, R8, R9, RZ ;  /* 0x00000009080f7210 */ /* 0x000fe40007f1e0ff */
[-C--:B------:R-:W-:Y:S02]  /*0420*/  LEA.HI.X.SX32 R14, R11, R10.reuse, 0x1, P1 ;  /* 0x0000000a0b0e7211 */ /* 0x080fe400008f0eff */
[----:B------:R-:W-:Y:S01]  /*0430*/  LEA.HI.X.SX32 R16, R9, R10, 0x1, P0 ;  /* 0x0000000a09107211 */ /* 0x000fe200000f0eff */
[--C-:B--2---:R-:W-:Y:S01]  /*0440*/  IMAD.WIDE R10, R0, 0x8, R6.reuse ;  /* 0x00000008000a7825 */ /* 0x104fe200078e0206 */
[CC--:B-1----:R-:W-:Y:S02]  /*0450*/  LEA R8, P1, R12.reuse, R4.reuse, 0x3 ;  /* 0x000000040c087211 */ /* 0x0c2fe400078218ff */
[----:B------:R-:W-:Y:S01]  /*0460*/  LEA R4, P0, R15, R4, 0x3 ;  /* 0x000000040f047211 */ /* 0x000fe200078018ff */
[----:B------:R-:W-:Y:S01]  /*0470*/  IMAD.WIDE R6, R13, 0x8, R6 ;  /* 0x000000080d067825 */ /* 0x000fe200078e0206 */
[-C--:B------:R-:W-:Y:S01]  /*0480*/  LEA.HI.X R9, R12, R5.reuse, R14, 0x3, P1 ;  /* 0x000000050c097211 */ /* 0x080fe200008f1c0e */
[----:B------:R-:W-:Y:S01]  /*0490*/  STG.E.64 desc[UR4][R10.64+0x8], R2 ;  /* 0x000008020a007986 */ /* 0x000fe2000c101b04 */
[----:B------:R-:W-:Y:S01]  /*04a0*/  LEA.HI.X R5, R15, R5, R16, 0x3, P0 ;  /* 0x000000050f057211 */ /* 0x000fe200000f1c10 */
[----:B------:R-:W-:-:S02]  /*04b0*/  IMAD.MOV.U32 R14, RZ, RZ, 0x0 ;  /* 0x00000000ff0e7424 */ /* 0x000fc400078e00ff */
[----:B------:R-:W-:Y:S02]  /*04c0*/  IMAD.MOV.U32 R15, RZ, RZ, 0x408f4000 ;  /* 0x408f4000ff0f7424 */ /* 0x000fe400078e00ff */
[----:B------:R-:W-:-:S03]  /*04d0*/  IMAD.WIDE R12, R17, 0x8, R6 ;  /* 0x00000008110c7825 */ /* 0x000fc600078e0206 */
[----:B------:R-:W-:Y:S04]  /*04e0*/  STG.E.64 desc[UR4][R4.64+-0x8], R14 ;  /* 0xfffff80e04007986 */ /* 0x000fe8000c101b04 */
[----:B------:R-:W-:Y:S04]  /*04f0*/  STG.E.64 desc[UR4][R8.64+-0x8], R14 ;  /* 0xfffff80e08007986 */ /* 0x000fe8000c101b04 */
[----:B------:R-:W-:Y:S04]  /*0500*/  STG.E.64 desc[UR4][R6.64], R14 ;  /* 0x0000000e06007986 */ /* 0x000fe8000c101b04 */
[----:B------:R-:W-:Y:S01]  /*0510*/  STG.E.64 desc[UR4][R12.64], R14 ;  /* 0x0000000e0c007986 */ /* 0x000fe2000c101b04 */
[----:B------:R-:W-:Y:S05]  /*0520*/  EXIT ;  /* 0x000000000000794d */ /* 0x000fea0003800000 */
        .weak           $__internal_1_$__cuda_sm20_div_rn_f64_full
        .type           $__internal_1_$__cuda_sm20_div_rn_f64_full,@function
        .size           $__internal_1_$__cuda_sm20_div_rn_f64_full,(.L_x_25 - $__internal_1_$__cuda_sm20_div_rn_f64_full)
$__internal_1_$__cuda_sm20_div_rn_f64_full:
[----:B------:R-:W-:Y:S01]  /*0530*/  MOV R3, 0x3ff20000 ;  /* 0x3ff2000000037802 */ /* 0x000fe20000000f00 */
[----:B------:R-:W-:Y:S01]  /*0540*/  IMAD.MOV.U32 R2, RZ, RZ, 0x0 ;  /* 0x00000000ff027424 */ /* 0x000fe200078e00ff */
[----:B------:R-:W-:Y:S01]  /*0550*/  BSSY.RECONVERGENT B1, `(.L_x_12) ;  /* 0x000004b000017945 */ /* 0x000fe20003800200 */
[----:B------:R-:W-:Y:S01]  /*0560*/  IMAD.MOV.U32 R10, RZ, RZ, 0x1 ;  /* 0x00000001ff0a7424 */ /* 0x000fe200078e00ff */
        /* <DEDUP_REMOVED lines=56> */
.L_x_13:
        /* <DEDUP_REMOVED lines=15> */
.L_x_15:
[----:B------:R-:W-:Y:S01]  /*09e0*/  LOP3.LUT R13, R5, 0x80000, RZ, 0xfc, !PT ;  /* 0x00080000050d7812 */ /* 0x000fe200078efcff */
[----:B------:R-:W-:-:S07]  /*09f0*/  IMAD.MOV.U32 R12, RZ, RZ, R4 ;  /* 0x000000ffff0c7224 */ /* 0x000fce00078e0004 */
.L_x_14:
[----:B------:R-:W-:Y:S05]  /*0a00*/  BSYNC.RECONVERGENT B1 ;  /* 0x0000000000017941 */ /* 0x000fea0003800200 */
.L_x_12:
[----:B------:R-:W-:Y:S02]  /*0a10*/  IMAD.MOV.U32 R7, RZ, RZ, 0x0 ;  /* 0x00000000ff077424 */ /* 0x000fe400078e00ff */
[----:B------:R-:W-:Y:S02]  /*0a20*/  IMAD.MOV.U32 R2, RZ, RZ, R12 ;  /* 0x000000ffff027224 */ /* 0x000fe400078e000c */
[----:B------:R-:W-:Y:S01]  /*0a30*/  IMAD.MOV.U32 R3, RZ, RZ, R13 ;  /* 0x000000ffff037224 */ /* 0x000fe200078e000d */
[----:B------:R-:W-:Y:S06]  /*0a40*/  RET.REL.NODEC R6 `(_Z6no_ifsPdS_ii) ;  /* 0xfffffff4066c7950 */ /* 0x000fec0003c3ffff */
.L_x_16:
        /* <DEDUP_REMOVED lines=11> */
.L_x_25:


//--------------------- .text._Z8four_ifsPdS_ii   --------------------------
	.section	.text._Z8four_ifsPdS_ii,"ax",@progbits
	.align	128
        .global         _Z8four_ifsPdS_ii
        .type           _Z8four_ifsPdS_ii,@function
        .size           _Z8four_ifsPdS_ii,(.L_x_26 - _Z8four_ifsPdS_ii)
        .other          _Z8four_ifsPdS_ii,@"STO_CUDA_ENTRY STV_DEFAULT"
_Z8four_ifsPdS_ii:
.text._Z8four_ifsPdS_ii:
        /* <DEDUP_REMOVED lines=25> */
[----:B------:R-:W-:Y:S01]  /*0190*/  IMAD.IADD R0, R5, 0x1, R0 ;  /* 0x0000000105007824 */ /* 0x000fe200078e0200 */
[----:B------:R-:W-:Y:S01]  /*01a0*/  BSSY.RECONVERGENT B0, `(.L_x_17) ;  /* 0x000001c000007945 */ /* 0x000fe20003800200 */
        /* <DEDUP_REMOVED lines=12> */
[----:B------:R-:W-:Y:S01]  /*0270*/  DFMA R20, R18, R20, R18 ;  /* 0x000000141214722b */ /* 0x000fe20000000012 */
[----:B------:R-:W-:-:S05]  /*0280*/  VIADD R18, R0, 0x1 ;  /* 0x0000000100127836 */ /* 0x000fca0000000000 */
        /* <DEDUP_REMOVED lines=12> */
[----:B------:R-:W-:Y:S05]  /*0350*/  CALL.REL.NOINC `($__internal_2_$__cuda_sm20_div_rn_f64_full) ;  /* 0x0000000000607944 */ /* 0x000fea0003c00000 */
.L_x_18:
[----:B------:R-:W-:Y:S05]  /*0360*/  BSYNC.RECONVERGENT B0 ;  /* 0x0000000000007941 */ /* 0x000fea0003800200 */
.L_x_17:
[----:B------:R-:W0:Y:S01]  /*0370*/  LDCU UR7, c[0x0][0x390] ;  /* 0x00007200ff0777ac */ /* 0x000e220008000800 */
[----:B------:R-:W1:Y:S01]  /*0380*/  LDC.64 R6, c[0x0][0x388] ;  /* 0x0000e200ff067b82 */ /* 0x000e620000000a00 */
[----:B0-----:R-:W-:-:S04]  /*0390*/  ULEA.HI UR4, UR7, UR7, URZ, 0x1 ;  /* 0x0000000707047291 */ /* 0x001fc8000f8f08ff */
[----:B------:R-:W-:-:S04]  /*03a0*/  USHF.R.S32.HI UR4, URZ, 0x1, UR4 ;  /* 0x00000001ff047899 */ /* 0x000fc80008011404 */
[----:B------:R-:W-:-:S04]  /*03b0*/  UIADD3 UR5, UPT, UPT, UR4, -0x1, URZ ;  /* 0xffffffff04057890 */ /* 0x000fc8000fffe0ff */
[----:B------:R-:W-:Y:S02]  /*03c0*/  UIMAD UR6, UR5, UR7, UR5 ;  /* 0x00000007050672a4 */ /* 0x000fe4000f8e0205 */
[----:B------:R-:W-:-:S04]  /*03d0*/  UIMAD UR4, UR5, UR7, UR4 ;  /* 0x00000007050472a4 */ /* 0x000fc8000f8e0204 */
[C---:B------:R-:W-:Y:S01]  /*03e0*/  ISETP.NE.AND P1, PT, R18.reuse, UR6, PT ;  /* 0x0000000612007c0c */ /* 0x040fe2000bf25270 */
[----:B------:R-:W-:Y:S01]  /*03f0*/  UIADD3 UR6, UPT, UPT, UR6, UR7, URZ ;  /* 0x0000000706067290 */ /* 0x000fe2000fffe0ff */
[----:B------:R-:W-:Y:S02]  /*0400*/  ISETP.NE.AND P0, PT, R18, UR4, PT ;  /* 0x0000000412007c0c */ /* 0x000fe4000bf05270 */
[----:B------:R-:W-:Y:S02]  /*0410*/  FSEL R4, R2, RZ, P1 ;  /* 0x000000ff02047208 */ /* 0x000fe40000800000 */
[----:B------:R-:W-:Y:S02]  /*0420*/  FSEL R2, R3, 4.4765625, P1 ;  /* 0x408f400003027808 */ /* 0x000fe40000800000 */
[----:B------:R-:W-:Y:S02]  /*0430*/  ISETP.NE.AND P1, PT, R18, UR6, PT ;  /* 0x0000000612007c0c */ /* 0x000fe4000bf25270 */
[----:B------:R-:W-:-:S02]  /*0440*/  FSEL R2, R2, 4.4765625, P0 ;  /* 0x408f400002027808 */ /* 0x000fc40000000000 */
[----:B------:R-:W-:Y:S02]  /*0450*/  FSEL R4, R4, RZ, P0 ;  /* 0x000000ff04047208 */ /* 0x000fe40000000000 */
[----:B------:R-:W-:Y:S02]  /*0460*/  ISETP.NE.AND P0, PT, R0, UR6, PT ;  /* 0x0000000600007c0c */ /* 0x000fe4000bf05270 */
[----:B------:R-:W-:Y:S02]  /*0470*/  FSEL R2, R2, 4.4765625, P1 ;  /* 0x408f400002027808 */ /* 0x000fe40000800000 */
[----:B------:R-:W-:Y:S02]  /*0480*/  FSEL R4, R4, RZ, P1 ;  /* 0x000000ff04047208 */ /* 0x000fe40000800000 */
[----:B------:R-:W-:Y:S01]  /*0490*/  FSEL R5, R2, 4.4765625, P0 ;  /* 0x408f400002057808 */ /* 0x000fe20000000000 */
[----:B-1----:R-:W-:Y:S01]  /*04a0*/  IMAD.WIDE R2, R0, 0x8, R6 ;  /* 0x0000000800027825 */ /* 0x002fe200078e0206 */
[----:B------:R-:W-:-:S05]  /*04b0*/  FSEL R4, R4, RZ, P0 ;  /* 0x000000ff04047208 */ /* 0x000fca0000000000 */
[----:B------:R-:W-:Y:S01]  /*04c0*/  STG.E.64 desc[UR8][R2.64+0x8], R4 ;  /* 0x0000080402007986 */ /* 0x000fe2000c101b08 */
[----:B------:R-:W-:Y:S05]  /*04d0*/  EXIT ;  /* 0x000000000000794d */ /* 0x000fea0003800000 */
        .weak           $__internal_2_$__cuda_sm20_div_rn_f64_full
        .type           $__internal_2_$__cuda_sm20_div_rn_f64_full,@function
        .size           $__internal_2_$__cuda_sm20_div_rn_f64_full,(.L_x_26 - $__internal_2_$__cuda_sm20_div_rn_f64_full)
$__internal_2_$__cuda_sm20_div_rn_f64_full:
[----:B------:R-:W-:Y:S01]  /*04e0*/  IMAD.MOV.U32 R3, RZ, RZ, 0x3ff20000 ;  /* 0x3ff20000ff037424 */ /* 0x000fe200078e00ff */
[----:B------:R-:W-:Y:S01]  /*04f0*/  BSSY.RECONVERGENT B1, `(.L_x_19) ;  /* 0x000004c000017945 */ /* 0x000fe20003800200 */
[----:B------:R-:W-:Y:S02]  /*0500*/  IMAD.MOV.U32 R2, RZ, RZ, 0x0 ;  /* 0x00000000ff027424 */ /* 0x000fe400078e00ff */
[----:B------:R-:W0:Y:S01]  /*0510*/  MUFU.RCP64H R11, R3 ;  /* 0x00000003000b7308 */ /* 0x000e220000001800 */
[----:B------:R-:W-:Y:S02]  /*0520*/  IMAD.MOV.U32 R10, RZ, RZ, 0x1 ;  /* 0x00000001ff0a7424 */ /* 0x000fe400078e00ff */
[----:B------:R-:W-:Y:S02]  /*0530*/  IMAD.MOV.U32 R5, RZ, RZ, R9 ;  /* 0x000000ffff057224 */ /* 0x000fe400078e0009 */
[----:B------:R-:W-:Y:S02]  /*0540*/  IMAD.MOV.U32 R4, RZ, RZ, R8 ;  /* 0x000000ffff047224 */ /* 0x000fe400078e0008 */
[----:B------:R-:W-:Y:S01]  /*0550*/  IMAD.MOV.U32 R8, RZ, RZ, 0x1ca00000 ;  /* 0x1ca00000ff087424 */ /* 0x000fe200078e00ff */
[C---:B------:R-:W-:Y:S01]  /*0560*/  FSETP.GEU.AND P1, PT, |R5|.reuse, 1.469367938527859385e-39, PT ;  /* 0x001000000500780b */ /* 0x040fe20003f2e200 */
[----:B------:R-:W-:Y:S01]  /*0570*/  IMAD.MOV.U32 R20, RZ, RZ, 0x40200000 ;  /* 0x40200000ff147424 */ /* 0x000fe200078e00ff */
[----:B------:R-:W-:-:S03]  /*0580*/  LOP3.LUT R7, R5, 0x7ff00000, RZ, 0xc0, !PT ;  /* 0x7ff0000005077812 */ /* 0x000fc600078ec0ff */
[----:B------:R-:W-:Y:S01]  /*0590*/  VIADD R21, R20, 0xffffffff ;  /* 0xffffffff14157836 */ /* 0x000fe20000000000 */
[----:B------:R-:W-:Y:S01]  /*05a0*/  ISETP.GE.U32.AND P0, PT, R7, 0x40200000, PT ;  /* 0x402000000700780c */ /* 0x000fe20003f06070 */
[----:B------:R-:W-:Y:S01]  /*05b0*/  IMAD.MOV.U32 R19, RZ, RZ, R7 ;  /* 0x000000ffff137224 */ /* 0x000fe200078e0007 */
        /* <DEDUP_REMOVED lines=23> */
[----:B------:R-:W-:Y:S02]  /*0730*/  IMAD.IADD R7, R4, 0x1, -R13 ;  /* 0x0000000104077824 */ /* 0x000fe400078e0a0d */
[----:B------:R-:W-:Y:S02]  /*0740*/  IMAD.MOV.U32 R4, RZ, RZ, RZ ;  /* 0x000000ffff047224 */ /* 0x000fe400078e00ff */
        /* <DEDUP_REMOVED lines=21> */
.L_x_20:
        /* <DEDUP_REMOVED lines=11> */
[----:B------:R-:W-:Y:S02]  /*0950*/  @!P0 IMAD.MOV.U32 R12, RZ, RZ, RZ ;  /* 0x000000ffff0c8224 */ /* 0x000fe400078e00ff */
[----:B------:R-:W-:Y:S02]  /*0960*/  @P0 IMAD.MOV.U32 R12, RZ, RZ, RZ ;  /* 0x000000ffff0c0224 */ /* 0x000fe400078e00ff */
[----:B------:R-:W-:Y:S01]  /*0970*/  @P0 IMAD.MOV.U32 R13, RZ, RZ, R2 ;  /* 0x000000ffff0d0224 */ /* 0x000fe200078e0002 */
[----:B------:R-:W-:Y:S06]  /*0980*/  BRA `(.L_x_21) ;  /* 0x0000000000087947 */ /* 0x000fec0003800000 */
.L_x_22:
[----:B------:R-:W-:Y:S01]  /*0990*/  LOP3.LUT R13, R5, 0x80000, RZ, 0xfc, !PT ;  /* 0x00080000050d7812 */ /* 0x000fe200078efcff */
[----:B------:R-:W-:-:S07]  /*09a0*/  IMAD.MOV.U32 R12, RZ, RZ, R4 ;  /* 0x000000ffff0c7224 */ /* 0x000fce00078e0004 */
.L_x_21:
[----:B------:R-:W-:Y:S05]  /*09b0*/  BSYNC.RECONVERGENT B1 ;  /* 0x0000000000017941 */ /* 0x000fea0003800200 */
.L_x_19:
[----:B------:R-:W-:Y:S02]  /*09c0*/  IMAD.MOV.U32 R7, RZ, RZ, 0x0 ;  /* 0x00000000ff077424 */ /* 0x000fe400078e00ff */
[----:B------:R-:W-:Y:S02]  /*09d0*/  IMAD.MOV.U32 R2, RZ, RZ, R12 ;  /* 0x000000ffff027224 */ /* 0x000fe400078e000c */
[----:B------:R-:W-:Y:S01]  /*09e0*/  IMAD.MOV.U32 R3, RZ, RZ, R13 ;  /* 0x000000ffff037224 */ /* 0x000fe200078e000d */
[----:B------:R-:W-:Y:S06]  /*09f0*/  RET.REL.NODEC R6 `(_Z8four_ifsPdS_ii) ;  /* 0xfffffff406807950 */ /* 0x000fec0003c3ffff */
.L_x_23:
        /* <DEDUP_REMOVED lines=16> */
.L_x_26:


//--------------------- .nv.shared.reserved.0     --------------------------
	.section	.nv.shared.reserved.0,"aw",@nobits
	.weak		__nv_reservedSMEM_offset_0_alias
	.size		__nv_reservedSMEM_offset_0_alias, 0, 64
	.other		__nv_reservedSMEM_offset_0_alias,@"STO_CUDA_RESERVED_SHARED STV_DEFAULT"
__nv_reservedSMEM_offset_0_alias:
	.zero		0
	.zero		64


//--------------------- .nv.constant0._Z11GPU_processPdS_ii --------------------------
	.section	.nv.constant0._Z11GPU_processPdS_ii,"a",@progbits
	.sectionflags	@""
	.align	4
.nv.constant0._Z11GPU_processPdS_ii:
	.zero		920


//--------------------- .nv.constant0._Z6no_ifsPdS_ii --------------------------
	.section	.nv.constant0._Z6no_ifsPdS_ii,"a",@progbits
	.sectionflags	@""
	.align	4
.nv.constant0._Z6no_ifsPdS_ii:
	.zero		920


//--------------------- .nv.constant0._Z8four_ifsPdS_ii --------------------------
	.section	.nv.constant0._Z8four_ifsPdS_ii,"a",@progbits
	.sectionflags	@""
	.align	4
.nv.constant0._Z8four_ifsPdS_ii:
	.zero		920


//--------------------- SYMBOLS --------------------------

	.type		.nv.reservedSmem.offset0,@object
	.size		.nv.reservedSmem.offset0,0x4
